	.headerflags	@"EF_CUDA_TEXMODE_UNIFIED EF_CUDA_64BIT_ADDRESS EF_CUDA_ACCELERATORS EF_CUDA_SM90 EF_CUDA_VIRTUAL_SM(EF_CUDA_SM90)"
	.elftype	@"ET_EXEC"


//--------------------- .nv.info                  --------------------------
	.section	.nv.info,"",@"SHT_CUDA_INFO"
	.align	4


	//----- nvinfo : EIATTR_REGCOUNT
	.align		4
        /*0000*/ 	.byte	0x04, 0x2f
        /*0002*/ 	.short	(.L_1 - .L_0)
	.align		4
.L_0:
        /*0004*/ 	.word	index@(triton_poi_fused_cat_120)
        /*0008*/ 	.word	0x00000018


	//----- nvinfo : EIATTR_MIN_STACK_SIZE
	.align		4
.L_1:
        /*000c*/ 	.byte	0x04, 0x12
        /*000e*/ 	.short	(.L_3 - .L_2)
	.align		4
.L_2:
        /*0010*/ 	.word	index@(triton_poi_fused_cat_120)
        /*0014*/ 	.word	0x00000000


	//----- nvinfo : EIATTR_FRAME_SIZE
	.align		4
.L_3:
        /*0018*/ 	.byte	0x04, 0x11
        /*001a*/ 	.short	(.L_5 - .L_4)
	.align		4
.L_4:
        /*001c*/ 	.word	index@(triton_poi_fused_cat_120)
        /*0020*/ 	.word	0x00000000


	//----- nvinfo : EIATTR_MIN_STACK_SIZE
	.align		4
.L_5:
        /*0024*/ 	.byte	0x04, 0x12
        /*0026*/ 	.short	(.L_7 - .L_6)
	.align		4
.L_6:
        /*0028*/ 	.word	index@(triton_poi_fused_cat_120)
        /*002c*/ 	.word	0x00000000
.L_7:


//--------------------- .nv.info.triton_poi_fused_cat_120 --------------------------
	.section	.nv.info.triton_poi_fused_cat_120,"",@"SHT_CUDA_INFO"
	.sectionflags	@""
	.align	4


	//----- nvinfo : EIATTR_CUDA_API_VERSION
	.align		4
        /*0000*/ 	.byte	0x04, 0x37
        /*0002*/ 	.short	(.L_9 - .L_8)
.L_8:
        /*0004*/ 	.word	0x0000007c


	//----- nvinfo : EIATTR_KPARAM_INFO
	.align		4
.L_9:
        /*0008*/ 	.byte	0x04, 0x17
        /*000a*/ 	.short	(.L_11 - .L_10)
.L_10:
        /*000c*/ 	.word	0x00000000
        /*0010*/ 	.short	0x0009
        /*0012*/ 	.short	0x0048
        /*0014*/ 	.byte	0x00, 0xf0, 0x11, 0x00


	//----- nvinfo : EIATTR_KPARAM_INFO
	.align		4
.L_11:
        /*0018*/ 	.byte	0x04, 0x17
        /*001a*/ 	.short	(.L_13 - .L_12)
.L_12:
        /*001c*/ 	.word	0x00000000
        /*0020*/ 	.short	0x0008
        /*0022*/ 	.short	0x0040
        /*0024*/ 	.byte	0x00, 0xf4, 0x21, 0x00


	//----- nvinfo : EIATTR_KPARAM_INFO
	.align		4
.L_13:
        /*0028*/ 	.byte	0x04, 0x17
        /*002a*/ 	.short	(.L_15 - .L_14)
.L_14:
        /*002c*/ 	.word	0x00000000
        /*0030*/ 	.short	0x0007
        /*0032*/ 	.short	0x0038
        /*0034*/ 	.byte	0x00, 0xf4, 0x21, 0x00


	//----- nvinfo : EIATTR_KPARAM_INFO
	.align		4
.L_15:
        /*0038*/ 	.byte	0x04, 0x17
        /*003a*/ 	.short	(.L_17 - .L_16)
.L_16:
        /*003c*/ 	.word	0x00000000
        /*0040*/ 	.short	0x0006
        /*0042*/ 	.short	0x0030
        /*0044*/ 	.byte	0x00, 0xf4, 0x21, 0x00


	//----- nvinfo : EIATTR_KPARAM_INFO
	.align		4
.L_17:
        /*0048*/ 	.byte	0x04, 0x17
        /*004a*/ 	.short	(.L_19 - .L_18)
.L_18:
        /*004c*/ 	.word	0x00000000
        /*0050*/ 	.short	0x0005
        /*0052*/ 	.short	0x0028
        /*0054*/ 	.byte	0x00, 0xf4, 0x21, 0x00


	//----- nvinfo : EIATTR_KPARAM_INFO
	.align		4
.L_19:
        /*0058*/ 	.byte	0x04, 0x17
        /*005a*/ 	.short	(.L_21 - .L_20)
.L_20:
        /*005c*/ 	.word	0x00000000
        /*0060*/ 	.short	0x0004
        /*0062*/ 	.short	0x0020
        /*0064*/ 	.byte	0x00, 0xf4, 0x21, 0x00


	//----- nvinfo : EIATTR_KPARAM_INFO
	.align		4
.L_21:
        /*0068*/ 	.byte	0x04, 0x17
        /*006a*/ 	.short	(.L_23 - .L_22)
.L_22:
        /*006c*/ 	.word	0x00000000
        /*0070*/ 	.short	0x0003
        /*0072*/ 	.short	0x0018
        /*0074*/ 	.byte	0x00, 0xf4, 0x21, 0x00


	//----- nvinfo : EIATTR_KPARAM_INFO
	.align		4
.L_23:
        /*0078*/ 	.byte	0x04, 0x17
        /*007a*/ 	.short	(.L_25 - .L_24)
.L_24:
        /*007c*/ 	.word	0x00000000
        /*0080*/ 	.short	0x0002
        /*0082*/ 	.short	0x0010
        /*0084*/ 	.byte	0x00, 0xf4, 0x21, 0x00


	//----- nvinfo : EIATTR_KPARAM_INFO
	.align		4
.L_25:
        /*0088*/ 	.byte	0x04, 0x17
        /*008a*/ 	.short	(.L_27 - .L_26)
.L_26:
        /*008c*/ 	.word	0x00000000
        /*0090*/ 	.short	0x0001
        /*0092*/ 	.short	0x0008
        /*0094*/ 	.byte	0x00, 0xf4, 0x21, 0x00


	//----- nvinfo : EIATTR_KPARAM_INFO
	.align		4
.L_27:
        /*0098*/ 	.byte	0x04, 0x17
        /*009a*/ 	.short	(.L_29 - .L_28)
.L_28:
        /*009c*/ 	.word	0x00000000
        /*00a0*/ 	.short	0x0000
        /*00a2*/ 	.short	0x0000
        /*00a4*/ 	.byte	0x00, 0xf4, 0x21, 0x00


	//----- nvinfo : EIATTR_SPARSE_MMA_MASK
	.align		4
.L_29:
        /*00a8*/ 	.byte	0x03, 0x50
        /*00aa*/ 	.short	0x0000


	//----- nvinfo : EIATTR_MAXREG_COUNT
	.align		4
        /*00ac*/ 	.byte	0x03, 0x1b
        /*00ae*/ 	.short	0x00ff


	//----- nvinfo : EIATTR_EXIT_INSTR_OFFSETS
	.align		4
        /*00b0*/ 	.byte	0x04, 0x1c
        /*00b2*/ 	.short	(.L_31 - .L_30)


	//   ....[0]....
.L_30:
        /*00b4*/ 	.word	0x00000700


	//   ....[1]....
        /*00b8*/ 	.word	0x00000720


	//----- nvinfo : EIATTR_REQNTID
	.align		4
.L_31:
        /*00bc*/ 	.byte	0x04, 0x10
        /*00be*/ 	.short	(.L_33 - .L_32)
.L_32:
        /*00c0*/ 	.word	0x00000080
        /*00c4*/ 	.word	0x00000001
        /*00c8*/ 	.word	0x00000001


	//----- nvinfo : EIATTR_CBANK_PARAM_SIZE
	.align		4
.L_33:
        /*00cc*/ 	.byte	0x03, 0x19
        /*00ce*/ 	.short	0x004c


	//----- nvinfo : EIATTR_PARAM_CBANK
	.align		4
        /*00d0*/ 	.byte	0x04, 0x0a
        /*00d2*/ 	.short	(.L_35 - .L_34)
	.align		4
.L_34:
        /*00d4*/ 	.word	index@(.nv.constant0.triton_poi_fused_cat_120)
        /*00d8*/ 	.short	0x0210
        /*00da*/ 	.short	0x004c


	//----- nvinfo : EIATTR_SW_WAR
	.align		4
.L_35:
        /*00dc*/ 	.byte	0x04, 0x36
        /*00de*/ 	.short	(.L_37 - .L_36)
.L_36:
        /*00e0*/ 	.word	0x00000008
.L_37:


//--------------------- .nv.callgraph             --------------------------
	.section	.nv.callgraph,"",@"SHT_CUDA_CALLGRAPH"
	.align	4
	.sectionentsize	8
	.align		4
        /*0000*/ 	.word	0x00000000
	.align		4
        /*0004*/ 	.word	0xffffffff
	.align		4
        /*0008*/ 	.word	0x00000000
	.align		4
        /*000c*/ 	.word	0xfffffffe
	.align		4
        /*0010*/ 	.word	0x00000000
	.align		4
        /*0014*/ 	.word	0xfffffffd
	.align		4
        /*0018*/ 	.word	0x00000000
	.align		4
        /*001c*/ 	.word	0xfffffffc


//--------------------- .text.triton_poi_fused_cat_120 --------------------------
	.section	.text.triton_poi_fused_cat_120,"ax",@progbits
	.align	128
        .global         triton_poi_fused_cat_120
        .type           triton_poi_fused_cat_120,@function
        .size           triton_poi_fused_cat_120,(.L_x_1 - triton_poi_fused_cat_120)
        .other          triton_poi_fused_cat_120,@"STO_CUDA_ENTRY STV_DEFAULT"
triton_poi_fused_cat_120:
.text.triton_poi_fused_cat_120:
[----:B------:R-:W0:Y:S02]  /*0000*/  LDC R1, c[0x0][0x28] ;  /* 0x00000a00ff017b82 */ /* 0x000e240000000800 */
[----:B------:R-:W1:Y:S01]  /*0010*/  S2R R0, SR_TID.X ;  /* 0x0000000000007919 */ /* 0x000e620000002100 */
[----:B------:R-:W2:Y:S01]  /*0020*/  LDC.64 R12, c[0x0][0x218] ;  /* 0x00008600ff0c7b82 */ /* 0x000ea20000000a00 */
[----:B------:R-:W-:Y:S01]  /*0030*/  CS2R R6, SRZ ;  /* 0x0000000000067805 */ /* 0x000fe2000001ff00 */
[----:B------:R-:W-:Y:S01]  /*0040*/  ULDC.64 UR4, c[0x0][0x208] ;  /* 0x0000820000047ab9 */ /* 0x000fe20000000a00 */
[----:B------:R-:W3:Y:S05]  /*0050*/  S2R R3, SR_CTAID.X ;  /* 0x0000000000037919 */ /* 0x000eea0000002500 */
[----:B------:R-:W4:Y:S08]  /*0060*/  LDC.64 R14, c[0x0][0x220] ;  /* 0x00008800ff0e7b82 */ /* 0x000f300000000a00 */
[----:B------:R-:W5:Y:S01]  /*0070*/  LDC.64 R10, c[0x0][0x230] ;  /* 0x00008c00ff0a7b82 */ /* 0x000f620000000a00 */
[----:B------:R-:W-:Y:S01]  /*0080*/  CS2R R16, SRZ ;  /* 0x0000000000107805 */ /* 0x000fe2000001ff00 */
[----:B------:R-:W-:Y:S01]  /*0090*/  ULDC.64 UR6, c[0x0][0x228] ;  /* 0x00008a0000067ab9 */ /* 0x000fe20000000a00 */
[----:B-1----:R-:W-:-:S05]  /*00a0*/  LOP3.LUT R0, R0, 0x7f, RZ, 0xc0, !PT ;  /* 0x0000007f00007812 */ /* 0x002fca00078ec0ff */
[----:B---3--:R-:W-:-:S05]  /*00b0*/  IMAD R0, R3, 0x80, R0 ;  /* 0x0000008003007824 */ /* 0x008fca00078e0200 */
[----:B------:R-:W-:-:S04]  /*00c0*/  SHF.R.S32.HI R9, RZ, 0x1f, R0 ;  /* 0x0000001fff097819 */ /* 0x000fc80000011400 */
[CC--:B------:R-:W-:Y:S02]  /*00d0*/  LEA.HI R3, R9.reuse, R0.reuse, RZ, 0x4 ;  /* 0x0000000009037211 */ /* 0x0c0fe400078f20ff */
[----:B------:R-:W-:Y:S02]  /*00e0*/  LEA.HI R8, R9, R0, RZ, 0x2 ;  /* 0x0000000009087211 */ /* 0x000fe400078f10ff */
[----:B------:R-:W-:-:S04]  /*00f0*/  SHF.R.S32.HI R2, RZ, 0x4, R3 ;  /* 0x00000004ff027819 */ /* 0x000fc80000011403 */
[----:B------:R-:W-:-:S04]  /*0100*/  LEA.HI R4, R2, R2, RZ, 0x5 ;  /* 0x0000000202047211 */ /* 0x000fc800078f28ff */
[----:B------:R-:W-:Y:S02]  /*0110*/  LOP3.LUT R5, R4, 0xffffffe0, RZ, 0xc0, !PT ;  /* 0xffffffe004057812 */ /* 0x000fe400078ec0ff */
[----:B------:R-:W-:-:S03]  /*0120*/  SHF.R.S32.HI R4, RZ, 0x2, R8 ;  /* 0x00000002ff047819 */ /* 0x000fc60000011408 */
[----:B------:R-:W-:Y:S01]  /*0130*/  IMAD.IADD R2, R2, 0x1, -R5 ;  /* 0x0000000102027824 */ /* 0x000fe200078e0a05 */
[----:B------:R-:W-:-:S04]  /*0140*/  LEA.HI R5, R4, R4, RZ, 0x2 ;  /* 0x0000000404057211 */ /* 0x000fc800078f10ff */
[----:B------:R-:W-:Y:S02]  /*0150*/  ISETP.GE.AND P0, PT, R2, 0x10, PT ;  /* 0x000000100200780c */ /* 0x000fe40003f06270 */
[----:B------:R-:W-:Y:S02]  /*0160*/  LOP3.LUT R5, R5, 0xfffffffc, RZ, 0xc0, !PT ;  /* 0xfffffffc05057812 */ /* 0x000fe400078ec0ff */
[----:B------:R-:W-:-:S03]  /*0170*/  ISETP.LT.AND P1, PT, R0, 0x800, !P0 ;  /* 0x000008000000780c */ /* 0x000fc60004721270 */
[----:B------:R-:W-:Y:S01]  /*0180*/  IMAD.IADD R4, R4, 0x1, -R5 ;  /* 0x0000000104047824 */ /* 0x000fe200078e0a05 */
[----:B------:R-:W-:-:S03]  /*0190*/  LOP3.LUT R5, R8, 0xfffffffc, RZ, 0xc0, !PT ;  /* 0xfffffffc08057812 */ /* 0x000fc600078ec0ff */
[----:B--2---:R-:W-:-:S06]  /*01a0*/  IMAD.WIDE R18, R4, 0x8, R12 ;  /* 0x0000000804127825 */ /* 0x004fcc00078e020c */
[----:B------:R1:W2:Y:S01]  /*01b0*/  @P1 LDG.E.EL.64 R6, desc[UR4][R18.64] ;  /* 0x0000000412061981 */ /* 0x0002a2000c2e1b00 */
[----:B------:R-:W-:Y:S01]  /*01c0*/  IMAD.IADD R5, R0, 0x1, -R5 ;  /* 0x0000000100057824 */ /* 0x000fe200078e0a05 */
[----:B------:R-:W-:-:S03]  /*01d0*/  CS2R R12, SRZ ;  /* 0x00000000000c7805 */ /* 0x000fc6000001ff00 */
[----:B----4-:R-:W-:-:S04]  /*01e0*/  IMAD.WIDE R14, R5, 0x8, R14 ;  /* 0x00000008050e7825 */ /* 0x010fc800078e020e */
[----:B-----5:R-:W-:Y:S01]  /*01f0*/  IMAD.WIDE R10, R5, 0x8, R10 ;  /* 0x00000008050a7825 */ /* 0x020fe200078e020a */
[----:B------:R-:W3:Y:S04]  /*0200*/  @P1 LDG.E.EL.64 R16, desc[UR4][R14.64] ;  /* 0x000000040e101981 */ /* 0x000ee8000c2e1b00 */
[----:B------:R-:W4:Y:S01]  /*0210*/  @P1 LDG.E.EL.64 R12, desc[UR4][R10.64] ;  /* 0x000000040a0c1981 */ /* 0x000f22000c2e1b00 */
[----:B------:R-:W-:Y:S01]  /*0220*/  LOP3.LUT R3, R3, 0xfffffff0, RZ, 0xc0, !PT ;  /* 0xfffffff003037812 */ /* 0x000fe200078ec0ff */
[----:B-1----:R-:W-:Y:S01]  /*0230*/  IMAD.MOV.U32 R18, RZ, RZ, RZ ;  /* 0x000000ffff127224 */ /* 0x002fe200078e00ff */
[----:B--2---:R-:W-:Y:S02]  /*0240*/  SEL R20, R7, RZ, P1 ;  /* 0x000000ff07147207 */ /* 0x004fe40000800000 */
[----:B------:R-:W-:-:S02]  /*0250*/  SEL R21, R6, RZ, P1 ;  /* 0x000000ff06157207 */ /* 0x000fc40000800000 */
[----:B------:R-:W-:-:S04]  /*0260*/  SHF.R.U32.HI R7, RZ, 0x1e, R20 ;  /* 0x0000001eff077819 */ /* 0x000fc80000011614 */
[----:B------:R-:W-:Y:S02]  /*0270*/  LOP3.LUT R6, R7, 0x2, RZ, 0xc0, !PT ;  /* 0x0000000207067812 */ /* 0x000fe400078ec0ff */
[----:B---3--:R-:W-:Y:S02]  /*0280*/  SEL R17, R17, RZ, P1 ;  /* 0x000000ff11117207 */ /* 0x008fe40000800000 */
[----:B------:R-:W-:Y:S02]  /*0290*/  IADD3 R6, P2, R6, R21, RZ ;  /* 0x0000001506067210 */ /* 0x000fe40007f5e0ff */
[----:B----4-:R-:W-:Y:S02]  /*02a0*/  SEL R13, R13, RZ, P1 ;  /* 0x000000ff0d0d7207 */ /* 0x010fe40000800000 */
[----:B------:R-:W-:Y:S01]  /*02b0*/  SEL R16, R16, RZ, P1 ;  /* 0x000000ff10107207 */ /* 0x000fe20000800000 */
[----:B------:R-:W-:Y:S01]  /*02c0*/  IMAD.X R11, RZ, RZ, R20, P2 ;  /* 0x000000ffff0b7224 */ /* 0x000fe200010e0614 */
[----:B------:R-:W-:-:S02]  /*02d0*/  SEL R8, R12, RZ, P1 ;  /* 0x000000ff0c087207 */ /* 0x000fc40000800000 */
[----:B------:R-:W-:Y:S02]  /*02e0*/  SHF.R.U32.HI R12, RZ, 0x1c, R17 ;  /* 0x0000001cff0c7819 */ /* 0x000fe40000011611 */
[----:B------:R-:W-:Y:S02]  /*02f0*/  SHF.R.U32.HI R14, RZ, 0x1c, R13 ;  /* 0x0000001cff0e7819 */ /* 0x000fe4000001160d */
[C---:B------:R-:W-:Y:S01]  /*0300*/  SHF.L.U64.HI R19, R6.reuse, 0x3, R11 ;  /* 0x0000000306137819 */ /* 0x040fe2000001020b */
[----:B------:R-:W-:Y:S01]  /*0310*/  IMAD.SHL.U32 R6, R6, 0x8, RZ ;  /* 0x0000000806067824 */ /* 0x000fe200078e00ff */
[----:B------:R-:W-:Y:S01]  /*0320*/  LEA R7, P2, R16, UR6, 0x2 ;  /* 0x0000000610077c11 */ /* 0x000fe2000f8410ff */
[----:B------:R-:W1:Y:S01]  /*0330*/  LDC.64 R10, c[0x0][0x238] ;  /* 0x00008e00ff0a7b82 */ /* 0x000e620000000a00 */
[----:B------:R-:W-:Y:S02]  /*0340*/  LOP3.LUT R12, R12, 0x8, RZ, 0xc0, !PT ;  /* 0x000000080c0c7812 */ /* 0x000fe400078ec0ff */
[----:B------:R-:W-:-:S02]  /*0350*/  LEA R15, P4, R8, UR6, 0x2 ;  /* 0x00000006080f7c11 */ /* 0x000fc4000f8810ff */
[----:B------:R-:W-:Y:S02]  /*0360*/  LOP3.LUT R14, R14, 0x8, RZ, 0xc0, !PT ;  /* 0x000000080e0e7812 */ /* 0x000fe400078ec0ff */
[----:B------:R-:W-:Y:S02]  /*0370*/  LEA.HI.X R16, R16, UR7, R17, 0x2, P2 ;  /* 0x0000000710107c11 */ /* 0x000fe400090f1411 */
[----:B------:R-:W-:Y:S02]  /*0380*/  IADD3 R12, P3, P2, R6, R7, R12 ;  /* 0x00000007060c7210 */ /* 0x000fe40007a7e00c */
[----:B------:R-:W-:Y:S01]  /*0390*/  LEA.HI.X R8, R8, UR7, R13, 0x2, P4 ;  /* 0x0000000708087c11 */ /* 0x000fe2000a0f140d */
[----:B------:R-:W-:Y:S01]  /*03a0*/  ULDC.64 UR6, c[0x0][0x248] ;  /* 0x0000920000067ab9 */ /* 0x000fe20000000a00 */
[----:B------:R-:W-:Y:S02]  /*03b0*/  IADD3 R14, P4, P5, R6, R15, R14 ;  /* 0x0000000f060e7210 */ /* 0x000fe40007d9e00e */
[C---:B------:R-:W-:Y:S01]  /*03c0*/  IADD3.X R13, R19.reuse, R16, RZ, P3, P2 ;  /* 0x00000010130d7210 */ /* 0x040fe20001fe44ff */
[----:B------:R-:W2:Y:S01]  /*03d0*/  LDC.64 R6, c[0x0][0x210] ;  /* 0x00008400ff067b82 */ /* 0x000ea20000000a00 */
[----:B------:R-:W-:Y:S01]  /*03e0*/  IADD3.X R15, R19, R8, RZ, P4, P5 ;  /* 0x00000008130f7210 */ /* 0x000fe200027ea4ff */
[----:B------:R-:W-:Y:S01]  /*03f0*/  IMAD.SHL.U32 R19, R2, 0x4, RZ ;  /* 0x0000000402137824 */ /* 0x000fe200078e00ff */
[----:B------:R-:W-:-:S03]  /*0400*/  LEA.HI R16, R9, R0, RZ, 0x9 ;  /* 0x0000000009107211 */ /* 0x000fc600078f48ff */
[C---:B------:R-:W-:Y:S01]  /*0410*/  IMAD.WIDE R12, R19.reuse, 0x4, R12 ;  /* 0x00000004130c7825 */ /* 0x040fe200078e020c */
[----:B------:R-:W-:Y:S01]  /*0420*/  SHF.R.S32.HI R17, RZ, 0x9, R16 ;  /* 0x00000009ff117819 */ /* 0x000fe20000011410 */
[----:B------:R-:W3:Y:S01]  /*0430*/  LDC.64 R8, c[0x0][0x240] ;  /* 0x00009000ff087b82 */ /* 0x000ee20000000a00 */
[----:B------:R-:W-:Y:S01]  /*0440*/  LOP3.LUT R16, R16, 0xfffffe00, RZ, 0xc0, !PT ;  /* 0xfffffe0010107812 */ /* 0x000fe200078ec0ff */
[----:B------:R-:W-:-:S04]  /*0450*/  IMAD.WIDE R14, R19, 0x4, R14 ;  /* 0x00000004130e7825 */ /* 0x000fc800078e020e */
[C---:B------:R-:W-:Y:S02]  /*0460*/  IMAD.SHL.U32 R19, R17.reuse, 0x40, RZ ;  /* 0x0000004011137824 */ /* 0x040fe400078e00ff */
[----:B------:R-:W-:Y:S02]  /*0470*/  IMAD.SHL.U32 R17, R17, 0x100, RZ ;  /* 0x0000010011117824 */ /* 0x000fe400078e00ff */
[----:B------:R-:W-:-:S04]  /*0480*/  IMAD.WIDE R12, R19, 0x4, R12 ;  /* 0x00000004130c7825 */ /* 0x000fc800078e020c */
[----:B------:R-:W-:Y:S01]  /*0490*/  IMAD.WIDE R14, R19, 0x4, R14 ;  /* 0x00000004130e7825 */ /* 0x000fe200078e020e */
[----:B------:R-:W-:-:S03]  /*04a0*/  IADD3 R19, R17, R0, -R16 ;  /* 0x0000000011137210 */ /* 0x000fc60007ffe810 */
[----:B-1----:R-:W-:-:S04]  /*04b0*/  IMAD.WIDE R10, R5, 0x4, R10 ;  /* 0x00000004050a7825 */ /* 0x002fc800078e020a */
[----:B------:R-:W-:Y:S02]  /*04c0*/  IMAD.MOV.U32 R16, RZ, RZ, RZ ;  /* 0x000000ffff107224 */ /* 0x000fe400078e00ff */
[----:B---3--:R-:W-:Y:S01]  /*04d0*/  IMAD.WIDE R8, R4, 0x4, R8 ;  /* 0x0000000404087825 */ /* 0x008fe200078e0208 */
[----:B------:R-:W-:Y:S01]  /*04e0*/  SHF.R.S32.HI R20, RZ, 0x1f, R17 ;  /* 0x0000001fff147819 */ /* 0x000fe20000011411 */
[----:B------:R-:W3:Y:S02]  /*04f0*/  @P1 LDG.E.EL R18, desc[UR4][R10.64] ;  /* 0x000000040a121981 */ /* 0x000ee4000c2e1900 */
[----:B------:R-:W-:Y:S02]  /*0500*/  IMAD.MOV.U32 R5, RZ, RZ, RZ ;  /* 0x000000ffff057224 */ /* 0x000fe400078e00ff */
[----:B------:R-:W-:Y:S01]  /*0510*/  IMAD.IADD R4, R0, 0x1, -R3 ;  /* 0x0000000100047824 */ /* 0x000fe200078e0a03 */
[----:B------:R1:W4:Y:S01]  /*0520*/  @P1 LDG.E.EL R16, desc[UR4][R12.64] ;  /* 0x000000040c101981 */ /* 0x000322000c2e1900 */
[----:B------:R-:W-:Y:S01]  /*0530*/  IMAD.SHL.U32 R3, R2, 0x10, RZ ;  /* 0x0000001002037824 */ /* 0x000fe200078e00ff */
[----:B------:R-:W-:Y:S01]  /*0540*/  ISETP.GE.AND P2, PT, R0, 0x800, PT ;  /* 0x000008000000780c */ /* 0x000fe20003f46270 */
[----:B--2---:R-:W-:Y:S01]  /*0550*/  IMAD.WIDE R6, R19, 0x4, R6 ;  /* 0x0000000413067825 */ /* 0x004fe200078e0206 */
[----:B------:R-:W2:Y:S02]  /*0560*/  @P1 LDG.E.EL R5, desc[UR4][R14.64] ;  /* 0x000000040e051981 */ /* 0x000ea4000c2e1900 */
[----:B------:R-:W-:Y:S01]  /*0570*/  IADD3 R17, P4, P5, R3, R4, R17 ;  /* 0x0000000403117210 */ /* 0x000fe20007d9e011 */
[----:B------:R-:W-:Y:S01]  /*0580*/  IMAD.MOV.U32 R19, RZ, RZ, RZ ;  /* 0x000000ffff137224 */ /* 0x000fe200078e00ff */
[----:B------:R-:W-:-:S02]  /*0590*/  SHF.R.S32.HI R3, RZ, 0x1f, R3 ;  /* 0x0000001fff037819 */ /* 0x000fc40000011403 */
[----:B-1----:R-:W-:Y:S01]  /*05a0*/  SHF.R.S32.HI R12, RZ, 0x1f, R4 ;  /* 0x0000001fff0c7819 */ /* 0x002fe20000011404 */
[----:B------:R-:W-:Y:S01]  /*05b0*/  IMAD.MOV.U32 R4, RZ, RZ, RZ ;  /* 0x000000ffff047224 */ /* 0x000fe200078e00ff */
[----:B------:R-:W-:Y:S01]  /*05c0*/  ISETP.GT.AND P3, PT, R2, 0xf, !P2 ;  /* 0x0000000f0200780c */ /* 0x000fe20005764270 */
[----:B------:R-:W5:Y:S01]  /*05d0*/  @P1 LDG.E R19, desc[UR4][R6.64] ;  /* 0x0000000406131981 */ /* 0x000f62000c1e1900 */
[----:B------:R-:W-:Y:S02]  /*05e0*/  IADD3.X R12, R3, R12, R20, P4, P5 ;  /* 0x0000000c030c7210 */ /* 0x000fe400027ea414 */
[C---:B------:R-:W-:Y:S01]  /*05f0*/  LEA R10, P4, R17.reuse, UR6, 0x2 ;  /* 0x00000006110a7c11 */ /* 0x040fe2000f8810ff */
[----:B------:R-:W5:Y:S01]  /*0600*/  @P1 LDG.E.EL R4, desc[UR4][R8.64] ;  /* 0x0000000408041981 */ /* 0x000f62000c2e1900 */
[----:B------:R-:W1:Y:S02]  /*0610*/  LDC.64 R2, c[0x0][0x250] ;  /* 0x00009400ff027b82 */ /* 0x000e640000000a00 */
[----:B------:R-:W-:Y:S01]  /*0620*/  LEA.HI.X R11, R17, UR7, R12, 0x2, P4 ;  /* 0x00000007110b7c11 */ /* 0x000fe2000a0f140c */
[----:B------:R-:W-:-:S06]  /*0630*/  IMAD.MOV.U32 R12, RZ, RZ, RZ ;  /* 0x000000ffff0c7224 */ /* 0x000fcc00078e00ff */
[----:B------:R-:W5:Y:S01]  /*0640*/  @P3 LDG.E R12, desc[UR4][R10.64+-0x400] ;  /* 0xfffc00040a0c3981 */ /* 0x000f62000c1e1900 */
[----:B-1----:R-:W-:Y:S01]  /*0650*/  IMAD.WIDE R2, R0, 0x4, R2 ;  /* 0x0000000400027825 */ /* 0x002fe200078e0202 */
[----:B---3--:R-:W-:Y:S02]  /*0660*/  SEL R18, R18, RZ, P1 ;  /* 0x000000ff12127207 */ /* 0x008fe40000800000 */
[----:B----4-:R-:W-:Y:S02]  /*0670*/  SEL R16, R16, RZ, P1 ;  /* 0x000000ff10107207 */ /* 0x010fe40000800000 */
[----:B--2---:R-:W-:-:S05]  /*0680*/  SEL R5, R5, RZ, P1 ;  /* 0x000000ff05057207 */ /* 0x004fca0000800000 */
[----:B------:R-:W-:Y:S01]  /*0690*/  FADD R5, -R16, R5 ;  /* 0x0000000510057221 */ /* 0x000fe20000000100 */
[----:B-----5:R-:W-:-:S03]  /*06a0*/  SEL R19, R19, RZ, P1 ;  /* 0x000000ff13137207 */ /* 0x020fc60000800000 */
[----:B------:R-:W-:Y:S01]  /*06b0*/  FFMA R18, R5, R18, R16 ;  /* 0x0000001205127223 */ /* 0x000fe20000000010 */
[----:B------:R-:W-:-:S03]  /*06c0*/  SEL R4, R4, RZ, P1 ;  /* 0x000000ff04047207 */ /* 0x000fc60000800000 */
[----:B------:R-:W-:-:S04]  /*06d0*/  FADD R18, -R19, R18 ;  /* 0x0000001213127221 */ /* 0x000fc80000000100 */
[----:B------:R-:W-:Y:S01]  /*06e0*/  FFMA R5, R18, R4, R19 ;  /* 0x0000000412057223 */ /* 0x000fe20000000013 */
[----:B------:R-:W-:Y:S01]  /*06f0*/  @P0 SEL R5, R12, RZ, P3 ;  /* 0x000000ff0c050207 */ /* 0x000fe20001800000 */
[----:B------:R-:W-:Y:S06]  /*0700*/  @P2 EXIT ;  /* 0x000000000000294d */ /* 0x000fec0003800000 */
[----:B------:R-:W-:Y:S01]  /*0710*/  STG.E desc[UR4][R2.64], R5 ;  /* 0x0000000502007986 */ /* 0x000fe2000c101904 */
[----:B------:R-:W-:Y:S05]  /*0720*/  EXIT ;  /* 0x000000000000794d */ /* 0x000fea0003800000 */
.L_x_0:
[----:B------:R-:W-:-:S00]  /*0730*/  BRA `(.L_x_0) ;  /* 0xfffffffc00fc7947 */ /* 0x000fc0000383ffff */
[----:B------:R-:W-:-:S00]  /*0740*/  NOP ;  /* 0x0000000000007918 */ /* 0x000fc00000000000 */
        /* <DEDUP_REMOVED lines=11> */
.L_x_1:


//--------------------- .nv.constant0.triton_poi_fused_cat_120 --------------------------
	.section	.nv.constant0.triton_poi_fused_cat_120,"a",@progbits
	.sectionflags	@""
	.align	4
.nv.constant0.triton_poi_fused_cat_120:
	.zero		604
